	.headerflags	@"EF_CUDA_TEXMODE_UNIFIED EF_CUDA_64BIT_ADDRESS EF_CUDA_ACCELERATORS EF_CUDA_SM90 EF_CUDA_VIRTUAL_SM(EF_CUDA_SM90)"
	.elftype	@"ET_EXEC"


//--------------------- .nv.info                  --------------------------
	.section	.nv.info,"",@"SHT_CUDA_INFO"
	.align	4


	//----- nvinfo : EIATTR_REGCOUNT
	.align		4
        /*0000*/ 	.byte	0x04, 0x2f
        /*0002*/ 	.short	(.L_1 - .L_0)
	.align		4
.L_0:
        /*0004*/ 	.word	index@(triton_poi_fused_convolution_relu_14)
        /*0008*/ 	.word	0x00000012


	//----- nvinfo : EIATTR_MIN_STACK_SIZE
	.align		4
.L_1:
        /*000c*/ 	.byte	0x04, 0x12
        /*000e*/ 	.short	(.L_3 - .L_2)
	.align		4
.L_2:
        /*0010*/ 	.word	index@(triton_poi_fused_convolution_relu_14)
        /*0014*/ 	.word	0x00000000


	//----- nvinfo : EIATTR_FRAME_SIZE
	.align		4
.L_3:
        /*0018*/ 	.byte	0x04, 0x11
        /*001a*/ 	.short	(.L_5 - .L_4)
	.align		4
.L_4:
        /*001c*/ 	.word	index@(triton_poi_fused_convolution_relu_14)
        /*0020*/ 	.word	0x00000000


	//----- nvinfo : EIATTR_MIN_STACK_SIZE
	.align		4
.L_5:
        /*0024*/ 	.byte	0x04, 0x12
        /*0026*/ 	.short	(.L_7 - .L_6)
	.align		4
.L_6:
        /*0028*/ 	.word	index@(triton_poi_fused_convolution_relu_14)
        /*002c*/ 	.word	0x00000000
.L_7:


//--------------------- .nv.info.triton_poi_fused_convolution_relu_14 --------------------------
	.section	.nv.info.triton_poi_fused_convolution_relu_14,"",@"SHT_CUDA_INFO"
	.sectionflags	@""
	.align	4


	//----- nvinfo : EIATTR_CUDA_API_VERSION
	.align		4
        /*0000*/ 	.byte	0x04, 0x37
        /*0002*/ 	.short	(.L_9 - .L_8)
.L_8:
        /*0004*/ 	.word	0x0000007c


	//----- nvinfo : EIATTR_KPARAM_INFO
	.align		4
.L_9:
        /*0008*/ 	.byte	0x04, 0x17
        /*000a*/ 	.short	(.L_11 - .L_10)
.L_10:
        /*000c*/ 	.word	0x00000000
        /*0010*/ 	.short	0x0002
        /*0012*/ 	.short	0x0010
        /*0014*/ 	.byte	0x00, 0xf0, 0x11, 0x00


	//----- nvinfo : EIATTR_KPARAM_INFO
	.align		4
.L_11:
        /*0018*/ 	.byte	0x04, 0x17
        /*001a*/ 	.short	(.L_13 - .L_12)
.L_12:
        /*001c*/ 	.word	0x00000000
        /*0020*/ 	.short	0x0001
        /*0022*/ 	.short	0x0008
        /*0024*/ 	.byte	0x00, 0xf4, 0x21, 0x00


	//----- nvinfo : EIATTR_KPARAM_INFO
	.align		4
.L_13:
        /*0028*/ 	.byte	0x04, 0x17
        /*002a*/ 	.short	(.L_15 - .L_14)
.L_14:
        /*002c*/ 	.word	0x00000000
        /*0030*/ 	.short	0x0000
        /*0032*/ 	.short	0x0000
        /*0034*/ 	.byte	0x00, 0xf4, 0x21, 0x00


	//----- nvinfo : EIATTR_SPARSE_MMA_MASK
	.align		4
.L_15:
        /*0038*/ 	.byte	0x03, 0x50
        /*003a*/ 	.short	0x0000


	//----- nvinfo : EIATTR_MAXREG_COUNT
	.align		4
        /*003c*/ 	.byte	0x03, 0x1b
        /*003e*/ 	.short	0x00ff


	//----- nvinfo : EIATTR_EXIT_INSTR_OFFSETS
	.align		4
        /*0040*/ 	.byte	0x04, 0x1c
        /*0042*/ 	.short	(.L_17 - .L_16)


	//   ....[0]....
.L_16:
        /*0044*/ 	.word	0x000002d0


	//----- nvinfo : EIATTR_REQNTID
	.align		4
.L_17:
        /*0048*/ 	.byte	0x04, 0x10
        /*004a*/ 	.short	(.L_19 - .L_18)
.L_18:
        /*004c*/ 	.word	0x00000080
        /*0050*/ 	.word	0x00000001
        /*0054*/ 	.word	0x00000001


	//----- nvinfo : EIATTR_CBANK_PARAM_SIZE
	.align		4
.L_19:
        /*0058*/ 	.byte	0x03, 0x19
        /*005a*/ 	.short	0x0014


	//----- nvinfo : EIATTR_PARAM_CBANK
	.align		4
        /*005c*/ 	.byte	0x04, 0x0a
        /*005e*/ 	.short	(.L_21 - .L_20)
	.align		4
.L_20:
        /*0060*/ 	.word	index@(.nv.constant0.triton_poi_fused_convolution_relu_14)
        /*0064*/ 	.short	0x0210
        /*0066*/ 	.short	0x0014


	//----- nvinfo : EIATTR_SW_WAR
	.align		4
.L_21:
        /*0068*/ 	.byte	0x04, 0x36
        /*006a*/ 	.short	(.L_23 - .L_22)
.L_22:
        /*006c*/ 	.word	0x00000008
.L_23:


//--------------------- .nv.callgraph             --------------------------
	.section	.nv.callgraph,"",@"SHT_CUDA_CALLGRAPH"
	.align	4
	.sectionentsize	8
	.align		4
        /*0000*/ 	.word	0x00000000
	.align		4
        /*0004*/ 	.word	0xffffffff
	.align		4
        /*0008*/ 	.word	0x00000000
	.align		4
        /*000c*/ 	.word	0xfffffffe
	.align		4
        /*0010*/ 	.word	0x00000000
	.align		4
        /*0014*/ 	.word	0xfffffffd
	.align		4
        /*0018*/ 	.word	0x00000000
	.align		4
        /*001c*/ 	.word	0xfffffffc


//--------------------- .text.triton_poi_fused_convolution_relu_14 --------------------------
	.section	.text.triton_poi_fused_convolution_relu_14,"ax",@progbits
	.align	128
        .global         triton_poi_fused_convolution_relu_14
        .type           triton_poi_fused_convolution_relu_14,@function
        .size           triton_poi_fused_convolution_relu_14,(.L_x_1 - triton_poi_fused_convolution_relu_14)
        .other          triton_poi_fused_convolution_relu_14,@"STO_CUDA_ENTRY STV_DEFAULT"
triton_poi_fused_convolution_relu_14:
.text.triton_poi_fused_convolution_relu_14:
[----:B------:R-:W-:Y:S01]  /*0000*/  LDC R1, c[0x0][0x28] ;  /* 0x00000a00ff017b82 */ /* 0x000fe20000000800 */
[----:B------:R-:W1:Y:S07]  /*0010*/  S2R R0, SR_TID.X ;  /* 0x0000000000007919 */ /* 0x000e6e0000002100 */
[----:B------:R-:W2:Y:S01]  /*0020*/  LDC.64 R4, c[0x0][0x218] ;  /* 0x00008600ff047b82 */ /* 0x000ea20000000a00 */
[----:B------:R-:W-:Y:S01]  /*0030*/  ULDC.64 UR4, c[0x0][0x208] ;  /* 0x0000820000047ab9 */ /* 0x000fe20000000a00 */
[----:B------:R-:W3:Y:S06]  /*0040*/  S2R R7, SR_CTAID.X ;  /* 0x0000000000077919 */ /* 0x000eec0000002500 */
[----:B------:R-:W4:Y:S01]  /*0050*/  LDC.64 R2, c[0x0][0x210] ;  /* 0x00008400ff027b82 */ /* 0x000f220000000a00 */
[----:B-1----:R-:W-:Y:S01]  /*0060*/  IMAD.SHL.U32 R0, R0, 0x4, RZ ;  /* 0x0000000400007824 */ /* 0x002fe200078e00ff */
[----:B---3--:R-:W-:-:S04]  /*0070*/  SHF.R.S32.HI R6, RZ, 0x15, R7 ;  /* 0x00000015ff067819 */ /* 0x008fc80000011407 */
[----:B------:R-:W-:-:S05]  /*0080*/  LOP3.LUT R0, R0, 0x1fc, RZ, 0xc0, !PT ;  /* 0x000001fc00007812 */ /* 0x000fca00078ec0ff */
[----:B------:R-:W-:Y:S01]  /*0090*/  IMAD R7, R7, 0x400, R0 ;  /* 0x0000040007077824 */ /* 0x000fe200078e0200 */
[----:B------:R-:W-:-:S03]  /*00a0*/  SGXT R0, R6, 0x1 ;  /* 0x000000010600781a */ /* 0x000fc60000000200 */
[----:B----4-:R-:W-:Y:S01]  /*00b0*/  IMAD.WIDE R2, R7, 0x4, R2 ;  /* 0x0000000407027825 */ /* 0x010fe200078e0202 */
[----:B------:R-:W-:-:S04]  /*00c0*/  LEA.HI R0, R0, R7, RZ, 0x7 ;  /* 0x0000000700007211 */ /* 0x000fc800078f38ff */
[----:B------:R-:W-:Y:S01]  /*00d0*/  LOP3.LUT R0, R0, 0xffffff80, RZ, 0xc0, !PT ;  /* 0xffffff8000007812 */ /* 0x000fe200078ec0ff */
[----:B------:R-:W3:Y:S04]  /*00e0*/  LDG.E.128 R12, desc[UR4][R2.64+0x800] ;  /* 0x00080004020c7981 */ /* 0x000ee8000c1e1d00 */
[----:B------:R-:W-:-:S04]  /*00f0*/  IMAD.IADD R9, R7, 0x1, -R0 ;  /* 0x0000000107097824 */ /* 0x000fc800078e0a00 */
[----:B--2---:R-:W-:Y:S02]  /*0100*/  IMAD.WIDE R4, R9, 0x4, R4 ;  /* 0x0000000409047825 */ /* 0x004fe400078e0204 */
[----:B------:R-:W2:Y:S04]  /*0110*/  LDG.E.128 R8, desc[UR4][R2.64] ;  /* 0x0000000402087981 */ /* 0x000ea8000c1e1d00 */
[----:B------:R-:W3:Y:S02]  /*0120*/  LDG.E.EL.128 R4, desc[UR4][R4.64] ;  /* 0x0000000404047981 */ /* 0x000ee4000c2e1d00 */
[CC--:B---3--:R-:W-:Y:S01]  /*0130*/  FSETP.GEU.AND P6, PT, R12.reuse, -R4.reuse, PT ;  /* 0x800000040c00720b */ /* 0x0c8fe20003fce000 */
[--C-:B------:R-:W-:Y:S01]  /*0140*/  FADD R12, R12, R4.reuse ;  /* 0x000000040c0c7221 */ /* 0x100fe20000000000 */
[C---:B--2---:R-:W-:Y:S01]  /*0150*/  FSETP.GEU.AND P2, PT, R8.reuse, -R4, PT ;  /* 0x800000040800720b */ /* 0x044fe20003f4e000 */
[----:B------:R-:W-:Y:S01]  /*0160*/  FADD R8, R8, R4 ;  /* 0x0000000408087221 */ /* 0x000fe20000000000 */
[----:B------:R-:W-:-:S02]  /*0170*/  FSETP.GEU.AND P5, PT, R13, -R5, PT ;  /* 0x800000050d00720b */ /* 0x000fc40003fae000 */
[----:B------:R-:W-:Y:S01]  /*0180*/  SEL R4, R12, RZ, P6 ;  /* 0x000000ff0c047207 */ /* 0x000fe20003000000 */
[----:B------:R-:W-:Y:S01]  /*0190*/  FADD R13, R13, R5 ;  /* 0x000000050d0d7221 */ /* 0x000fe20000000000 */
[CC--:B------:R-:W-:Y:S01]  /*01a0*/  FSETP.GEU.AND P4, PT, R14.reuse, -R6.reuse, PT ;  /* 0x800000060e00720b */ /* 0x0c0fe20003f8e000 */
[--C-:B------:R-:W-:Y:S01]  /*01b0*/  FADD R14, R14, R6.reuse ;  /* 0x000000060e0e7221 */ /* 0x100fe20000000000 */
[C---:B------:R-:W-:Y:S01]  /*01c0*/  FSETP.GEU.AND P3, PT, R15.reuse, -R7, PT ;  /* 0x800000070f00720b */ /* 0x040fe20003f6e000 */
[----:B------:R-:W-:Y:S01]  /*01d0*/  FADD R15, R15, R7 ;  /* 0x000000070f0f7221 */ /* 0x000fe20000000000 */
[C---:B------:R-:W-:Y:S01]  /*01e0*/  FSETP.GEU.AND P1, PT, R9.reuse, -R5, PT ;  /* 0x800000050900720b */ /* 0x040fe20003f2e000 */
[----:B------:R-:W-:Y:S01]  /*01f0*/  FADD R9, R9, R5 ;  /* 0x0000000509097221 */ /* 0x000fe20000000000 */
[C---:B------:R-:W-:Y:S01]  /*0200*/  FSETP.GEU.AND P0, PT, R10.reuse, -R6, PT ;  /* 0x800000060a00720b */ /* 0x040fe20003f0e000 */
[----:B------:R-:W-:Y:S01]  /*0210*/  FADD R10, R10, R6 ;  /* 0x000000060a0a7221 */ /* 0x000fe20000000000 */
[C---:B------:R-:W-:Y:S01]  /*0220*/  FSETP.GEU.AND P6, PT, R11.reuse, -R7, PT ;  /* 0x800000070b00720b */ /* 0x040fe20003fce000 */
[----:B------:R-:W-:Y:S01]  /*0230*/  FADD R11, R11, R7 ;  /* 0x000000070b0b7221 */ /* 0x000fe20000000000 */
[----:B------:R-:W-:-:S02]  /*0240*/  SEL R5, R13, RZ, P5 ;  /* 0x000000ff0d057207 */ /* 0x000fc40002800000 */
[----:B------:R-:W-:Y:S02]  /*0250*/  SEL R6, R14, RZ, P4 ;  /* 0x000000ff0e067207 */ /* 0x000fe40002000000 */
[----:B------:R-:W-:Y:S02]  /*0260*/  SEL R7, R15, RZ, P3 ;  /* 0x000000ff0f077207 */ /* 0x000fe40001800000 */
[----:B------:R-:W-:Y:S02]  /*0270*/  SEL R8, R8, RZ, P2 ;  /* 0x000000ff08087207 */ /* 0x000fe40001000000 */
[----:B------:R-:W-:Y:S02]  /*0280*/  SEL R9, R9, RZ, P1 ;  /* 0x000000ff09097207 */ /* 0x000fe40000800000 */
[----:B------:R-:W-:Y:S02]  /*0290*/  SEL R10, R10, RZ, P0 ;  /* 0x000000ff0a0a7207 */ /* 0x000fe40000000000 */
[----:B------:R-:W-:Y:S01]  /*02a0*/  SEL R11, R11, RZ, P6 ;  /* 0x000000ff0b0b7207 */ /* 0x000fe20003000000 */
[----:B------:R-:W-:Y:S04]  /*02b0*/  STG.E.128 desc[UR4][R2.64+0x800], R4 ;  /* 0x0008000402007986 */ /* 0x000fe8000c101d04 */
[----:B------:R-:W-:Y:S01]  /*02c0*/  STG.E.128 desc[UR4][R2.64], R8 ;  /* 0x0000000802007986 */ /* 0x000fe2000c101d04 */
[----:B------:R-:W-:Y:S05]  /*02d0*/  EXIT ;  /* 0x000000000000794d */ /* 0x000fea0003800000 */
.L_x_0:
[----:B------:R-:W-:-:S00]  /*02e0*/  BRA `(.L_x_0) ;  /* 0xfffffffc00fc7947 */ /* 0x000fc0000383ffff */
[----:B------:R-:W-:-:S00]  /*02f0*/  NOP ;  /* 0x0000000000007918 */ /* 0x000fc00000000000 */
        /* <DEDUP_REMOVED lines=8> */
.L_x_1:


//--------------------- .nv.constant0.triton_poi_fused_convolution_relu_14 --------------------------
	.section	.nv.constant0.triton_poi_fused_convolution_relu_14,"a",@progbits
	.sectionflags	@""
	.align	4
.nv.constant0.triton_poi_fused_convolution_relu_14:
	.zero		548
